	.headerflags	@"EF_CUDA_TEXMODE_UNIFIED EF_CUDA_64BIT_ADDRESS EF_CUDA_ACCELERATORS EF_CUDA_SM90 EF_CUDA_VIRTUAL_SM(EF_CUDA_SM90)"
	.elftype	@"ET_EXEC"


//--------------------- .nv.info                  --------------------------
	.section	.nv.info,"",@"SHT_CUDA_INFO"
	.align	4


	//----- nvinfo : EIATTR_REGCOUNT
	.align		4
        /*0000*/ 	.byte	0x04, 0x2f
        /*0002*/ 	.short	(.L_1 - .L_0)
	.align		4
.L_0:
        /*0004*/ 	.word	index@(triton_poi_fused_convolution_relu_5)
        /*0008*/ 	.word	0x0000000c


	//----- nvinfo : EIATTR_MIN_STACK_SIZE
	.align		4
.L_1:
        /*000c*/ 	.byte	0x04, 0x12
        /*000e*/ 	.short	(.L_3 - .L_2)
	.align		4
.L_2:
        /*0010*/ 	.word	index@(triton_poi_fused_convolution_relu_5)
        /*0014*/ 	.word	0x00000000


	//----- nvinfo : EIATTR_FRAME_SIZE
	.align		4
.L_3:
        /*0018*/ 	.byte	0x04, 0x11
        /*001a*/ 	.short	(.L_5 - .L_4)
	.align		4
.L_4:
        /*001c*/ 	.word	index@(triton_poi_fused_convolution_relu_5)
        /*0020*/ 	.word	0x00000000


	//----- nvinfo : EIATTR_MIN_STACK_SIZE
	.align		4
.L_5:
        /*0024*/ 	.byte	0x04, 0x12
        /*0026*/ 	.short	(.L_7 - .L_6)
	.align		4
.L_6:
        /*0028*/ 	.word	index@(triton_poi_fused_convolution_relu_5)
        /*002c*/ 	.word	0x00000000
.L_7:


//--------------------- .nv.info.triton_poi_fused_convolution_relu_5 --------------------------
	.section	.nv.info.triton_poi_fused_convolution_relu_5,"",@"SHT_CUDA_INFO"
	.sectionflags	@""
	.align	4


	//----- nvinfo : EIATTR_CUDA_API_VERSION
	.align		4
        /*0000*/ 	.byte	0x04, 0x37
        /*0002*/ 	.short	(.L_9 - .L_8)
.L_8:
        /*0004*/ 	.word	0x0000007c


	//----- nvinfo : EIATTR_KPARAM_INFO
	.align		4
.L_9:
        /*0008*/ 	.byte	0x04, 0x17
        /*000a*/ 	.short	(.L_11 - .L_10)
.L_10:
        /*000c*/ 	.word	0x00000000
        /*0010*/ 	.short	0x0002
        /*0012*/ 	.short	0x0010
        /*0014*/ 	.byte	0x00, 0xf0, 0x11, 0x00


	//----- nvinfo : EIATTR_KPARAM_INFO
	.align		4
.L_11:
        /*0018*/ 	.byte	0x04, 0x17
        /*001a*/ 	.short	(.L_13 - .L_12)
.L_12:
        /*001c*/ 	.word	0x00000000
        /*0020*/ 	.short	0x0001
        /*0022*/ 	.short	0x0008
        /*0024*/ 	.byte	0x00, 0xf4, 0x21, 0x00


	//----- nvinfo : EIATTR_KPARAM_INFO
	.align		4
.L_13:
        /*0028*/ 	.byte	0x04, 0x17
        /*002a*/ 	.short	(.L_15 - .L_14)
.L_14:
        /*002c*/ 	.word	0x00000000
        /*0030*/ 	.short	0x0000
        /*0032*/ 	.short	0x0000
        /*0034*/ 	.byte	0x00, 0xf4, 0x21, 0x00


	//----- nvinfo : EIATTR_SPARSE_MMA_MASK
	.align		4
.L_15:
        /*0038*/ 	.byte	0x03, 0x50
        /*003a*/ 	.short	0x0000


	//----- nvinfo : EIATTR_MAXREG_COUNT
	.align		4
        /*003c*/ 	.byte	0x03, 0x1b
        /*003e*/ 	.short	0x00ff


	//----- nvinfo : EIATTR_EXIT_INSTR_OFFSETS
	.align		4
        /*0040*/ 	.byte	0x04, 0x1c
        /*0042*/ 	.short	(.L_17 - .L_16)


	//   ....[0]....
.L_16:
        /*0044*/ 	.word	0x00000190


	//----- nvinfo : EIATTR_REQNTID
	.align		4
.L_17:
        /*0048*/ 	.byte	0x04, 0x10
        /*004a*/ 	.short	(.L_19 - .L_18)
.L_18:
        /*004c*/ 	.word	0x00000100
        /*0050*/ 	.word	0x00000001
        /*0054*/ 	.word	0x00000001


	//----- nvinfo : EIATTR_CBANK_PARAM_SIZE
	.align		4
.L_19:
        /*0058*/ 	.byte	0x03, 0x19
        /*005a*/ 	.short	0x0014


	//----- nvinfo : EIATTR_PARAM_CBANK
	.align		4
        /*005c*/ 	.byte	0x04, 0x0a
        /*005e*/ 	.short	(.L_21 - .L_20)
	.align		4
.L_20:
        /*0060*/ 	.word	index@(.nv.constant0.triton_poi_fused_convolution_relu_5)
        /*0064*/ 	.short	0x0210
        /*0066*/ 	.short	0x0014


	//----- nvinfo : EIATTR_SW_WAR
	.align		4
.L_21:
        /*0068*/ 	.byte	0x04, 0x36
        /*006a*/ 	.short	(.L_23 - .L_22)
.L_22:
        /*006c*/ 	.word	0x00000008
.L_23:


//--------------------- .nv.callgraph             --------------------------
	.section	.nv.callgraph,"",@"SHT_CUDA_CALLGRAPH"
	.align	4
	.sectionentsize	8
	.align		4
        /*0000*/ 	.word	0x00000000
	.align		4
        /*0004*/ 	.word	0xffffffff
	.align		4
        /*0008*/ 	.word	0x00000000
	.align		4
        /*000c*/ 	.word	0xfffffffe
	.align		4
        /*0010*/ 	.word	0x00000000
	.align		4
        /*0014*/ 	.word	0xfffffffd
	.align		4
        /*0018*/ 	.word	0x00000000
	.align		4
        /*001c*/ 	.word	0xfffffffc


//--------------------- .text.triton_poi_fused_convolution_relu_5 --------------------------
	.section	.text.triton_poi_fused_convolution_relu_5,"ax",@progbits
	.align	128
        .global         triton_poi_fused_convolution_relu_5
        .type           triton_poi_fused_convolution_relu_5,@function
        .size           triton_poi_fused_convolution_relu_5,(.L_x_1 - triton_poi_fused_convolution_relu_5)
        .other          triton_poi_fused_convolution_relu_5,@"STO_CUDA_ENTRY STV_DEFAULT"
triton_poi_fused_convolution_relu_5:
.text.triton_poi_fused_convolution_relu_5:
[----:B------:R-:W-:Y:S01]  /*0000*/  LDC R1, c[0x0][0x28] ;  /* 0x00000a00ff017b82 */ /* 0x000fe20000000800 */
[----:B------:R-:W1:Y:S07]  /*0010*/  S2R R0, SR_TID.X ;  /* 0x0000000000007919 */ /* 0x000e6e0000002100 */
[----:B------:R-:W2:Y:S01]  /*0020*/  LDC.64 R4, c[0x0][0x218] ;  /* 0x00008600ff047b82 */ /* 0x000ea20000000a00 */
[----:B------:R-:W-:Y:S01]  /*0030*/  ULDC.64 UR4, c[0x0][0x208] ;  /* 0x0000820000047ab9 */ /* 0x000fe20000000a00 */
[----:B------:R-:W3:Y:S06]  /*0040*/  S2R R7, SR_CTAID.X ;  /* 0x0000000000077919 */ /* 0x000eec0000002500 */
[----:B------:R-:W4:Y:S01]  /*0050*/  LDC.64 R2, c[0x0][0x210] ;  /* 0x00008400ff027b82 */ /* 0x000f220000000a00 */
[----:B-1----:R-:W-:Y:S01]  /*0060*/  IMAD.SHL.U32 R0, R0, 0x2, RZ ;  /* 0x0000000200007824 */ /* 0x002fe200078e00ff */
[----:B---3--:R-:W-:-:S04]  /*0070*/  SHF.R.S32.HI R6, RZ, 0x16, R7 ;  /* 0x00000016ff067819 */ /* 0x008fc80000011407 */
[----:B------:R-:W-:-:S05]  /*0080*/  LOP3.LUT R0, R0, 0x1fe, RZ, 0xc0, !PT ;  /* 0x000001fe00007812 */ /* 0x000fca00078ec0ff */
[----:B------:R-:W-:Y:S01]  /*0090*/  IMAD R7, R7, 0x200, R0 ;  /* 0x0000020007077824 */ /* 0x000fe200078e0200 */
[----:B------:R-:W-:-:S03]  /*00a0*/  SGXT R0, R6, 0x1 ;  /* 0x000000010600781a */ /* 0x000fc60000000200 */
[----:B----4-:R-:W-:Y:S01]  /*00b0*/  IMAD.WIDE R2, R7, 0x4, R2 ;  /* 0x0000000407027825 */ /* 0x010fe200078e0202 */
[----:B------:R-:W-:-:S04]  /*00c0*/  LEA.HI R0, R0, R7, RZ, 0x7 ;  /* 0x0000000700007211 */ /* 0x000fc800078f38ff */
[----:B------:R-:W-:-:S05]  /*00d0*/  LOP3.LUT R0, R0, 0xffffff80, RZ, 0xc0, !PT ;  /* 0xffffff8000007812 */ /* 0x000fca00078ec0ff */
[----:B------:R-:W-:Y:S02]  /*00e0*/  IMAD.IADD R9, R7, 0x1, -R0 ;  /* 0x0000000107097824 */ /* 0x000fe400078e0a00 */
[----:B------:R-:W3:Y:S02]  /*00f0*/  LDG.E.64 R6, desc[UR4][R2.64] ;  /* 0x0000000402067981 */ /* 0x000ee4000c1e1b00 */
[----:B--2---:R-:W-:-:S06]  /*0100*/  IMAD.WIDE R4, R9, 0x4, R4 ;  /* 0x0000000409047825 */ /* 0x004fcc00078e0204 */
[----:B------:R-:W3:Y:S02]  /*0110*/  LDG.E.EL.64 R4, desc[UR4][R4.64] ;  /* 0x0000000404047981 */ /* 0x000ee4000c2e1b00 */
[C---:B---3--:R-:W-:Y:S01]  /*0120*/  FSETP.GEU.AND P0, PT, R6.reuse, -R4, PT ;  /* 0x800000040600720b */ /* 0x048fe20003f0e000 */
[----:B------:R-:W-:Y:S01]  /*0130*/  FADD R6, R6, R4 ;  /* 0x0000000406067221 */ /* 0x000fe20000000000 */
[C---:B------:R-:W-:Y:S01]  /*0140*/  FADD R0, R7.reuse, R5 ;  /* 0x0000000507007221 */ /* 0x040fe20000000000 */
[----:B------:R-:W-:-:S03]  /*0150*/  FSETP.GEU.AND P1, PT, R7, -R5, PT ;  /* 0x800000050700720b */ /* 0x000fc60003f2e000 */
[----:B------:R-:W-:Y:S02]  /*0160*/  FSEL R6, R6, RZ, P0 ;  /* 0x000000ff06067208 */ /* 0x000fe40000000000 */
[----:B------:R-:W-:-:S05]  /*0170*/  FSEL R7, R0, RZ, P1 ;  /* 0x000000ff00077208 */ /* 0x000fca0000800000 */
[----:B------:R-:W-:Y:S01]  /*0180*/  STG.E.64 desc[UR4][R2.64], R6 ;  /* 0x0000000602007986 */ /* 0x000fe2000c101b04 */
[----:B------:R-:W-:Y:S05]  /*0190*/  EXIT ;  /* 0x000000000000794d */ /* 0x000fea0003800000 */
.L_x_0:
[----:B------:R-:W-:-:S00]  /*01a0*/  BRA `(.L_x_0) ;  /* 0xfffffffc00fc7947 */ /* 0x000fc0000383ffff */
[----:B------:R-:W-:-:S00]  /*01b0*/  NOP ;  /* 0x0000000000007918 */ /* 0x000fc00000000000 */
        /* <DEDUP_REMOVED lines=12> */
.L_x_1:


//--------------------- .nv.constant0.triton_poi_fused_convolution_relu_5 --------------------------
	.section	.nv.constant0.triton_poi_fused_convolution_relu_5,"a",@progbits
	.sectionflags	@""
	.align	4
.nv.constant0.triton_poi_fused_convolution_relu_5:
	.zero		548
